	.headerflags	@"EF_CUDA_TEXMODE_UNIFIED EF_CUDA_64BIT_ADDRESS EF_CUDA_ACCELERATORS EF_CUDA_SM90 EF_CUDA_VIRTUAL_SM(EF_CUDA_SM90)"
	.elftype	@"ET_EXEC"


//--------------------- .nv.info                  --------------------------
	.section	.nv.info,"",@"SHT_CUDA_INFO"
	.align	4


	//----- nvinfo : EIATTR_REGCOUNT
	.align		4
        /*0000*/ 	.byte	0x04, 0x2f
        /*0002*/ 	.short	(.L_1 - .L_0)
	.align		4
.L_0:
        /*0004*/ 	.word	index@(triton_poi_fused_add_native_layer_norm_2)
        /*0008*/ 	.word	0x00000012


	//----- nvinfo : EIATTR_MIN_STACK_SIZE
	.align		4
.L_1:
        /*000c*/ 	.byte	0x04, 0x12
        /*000e*/ 	.short	(.L_3 - .L_2)
	.align		4
.L_2:
        /*0010*/ 	.word	index@(triton_poi_fused_add_native_layer_norm_2)
        /*0014*/ 	.word	0x00000000


	//----- nvinfo : EIATTR_FRAME_SIZE
	.align		4
.L_3:
        /*0018*/ 	.byte	0x04, 0x11
        /*001a*/ 	.short	(.L_5 - .L_4)
	.align		4
.L_4:
        /*001c*/ 	.word	index@(triton_poi_fused_add_native_layer_norm_2)
        /*0020*/ 	.word	0x00000000


	//----- nvinfo : EIATTR_MIN_STACK_SIZE
	.align		4
.L_5:
        /*0024*/ 	.byte	0x04, 0x12
        /*0026*/ 	.short	(.L_7 - .L_6)
	.align		4
.L_6:
        /*0028*/ 	.word	index@(triton_poi_fused_add_native_layer_norm_2)
        /*002c*/ 	.word	0x00000000
.L_7:


//--------------------- .nv.info.triton_poi_fused_add_native_layer_norm_2 --------------------------
	.section	.nv.info.triton_poi_fused_add_native_layer_norm_2,"",@"SHT_CUDA_INFO"
	.sectionflags	@""
	.align	4


	//----- nvinfo : EIATTR_CUDA_API_VERSION
	.align		4
        /*0000*/ 	.byte	0x04, 0x37
        /*0002*/ 	.short	(.L_9 - .L_8)
.L_8:
        /*0004*/ 	.word	0x0000007c


	//----- nvinfo : EIATTR_KPARAM_INFO
	.align		4
.L_9:
        /*0008*/ 	.byte	0x04, 0x17
        /*000a*/ 	.short	(.L_11 - .L_10)
.L_10:
        /*000c*/ 	.word	0x00000000
        /*0010*/ 	.short	0x0003
        /*0012*/ 	.short	0x0018
        /*0014*/ 	.byte	0x00, 0xf0, 0x11, 0x00


	//----- nvinfo : EIATTR_KPARAM_INFO
	.align		4
.L_11:
        /*0018*/ 	.byte	0x04, 0x17
        /*001a*/ 	.short	(.L_13 - .L_12)
.L_12:
        /*001c*/ 	.word	0x00000000
        /*0020*/ 	.short	0x0002
        /*0022*/ 	.short	0x0010
        /*0024*/ 	.byte	0x00, 0xf4, 0x21, 0x00


	//----- nvinfo : EIATTR_KPARAM_INFO
	.align		4
.L_13:
        /*0028*/ 	.byte	0x04, 0x17
        /*002a*/ 	.short	(.L_15 - .L_14)
.L_14:
        /*002c*/ 	.word	0x00000000
        /*0030*/ 	.short	0x0001
        /*0032*/ 	.short	0x0008
        /*0034*/ 	.byte	0x00, 0xf4, 0x21, 0x00


	//----- nvinfo : EIATTR_KPARAM_INFO
	.align		4
.L_15:
        /*0038*/ 	.byte	0x04, 0x17
        /*003a*/ 	.short	(.L_17 - .L_16)
.L_16:
        /*003c*/ 	.word	0x00000000
        /*0040*/ 	.short	0x0000
        /*0042*/ 	.short	0x0000
        /*0044*/ 	.byte	0x00, 0xf4, 0x21, 0x00


	//----- nvinfo : EIATTR_SPARSE_MMA_MASK
	.align		4
.L_17:
        /*0048*/ 	.byte	0x03, 0x50
        /*004a*/ 	.short	0x0000


	//----- nvinfo : EIATTR_MAXREG_COUNT
	.align		4
        /*004c*/ 	.byte	0x03, 0x1b
        /*004e*/ 	.short	0x00ff


	//----- nvinfo : EIATTR_EXIT_INSTR_OFFSETS
	.align		4
        /*0050*/ 	.byte	0x04, 0x1c
        /*0052*/ 	.short	(.L_19 - .L_18)


	//   ....[0]....
.L_18:
        /*0054*/ 	.word	0x00000260


	//   ....[1]....
        /*0058*/ 	.word	0x00000280


	//----- nvinfo : EIATTR_REQNTID
	.align		4
.L_19:
        /*005c*/ 	.byte	0x04, 0x10
        /*005e*/ 	.short	(.L_21 - .L_20)
.L_20:
        /*0060*/ 	.word	0x00000020
        /*0064*/ 	.word	0x00000001
        /*0068*/ 	.word	0x00000001


	//----- nvinfo : EIATTR_CBANK_PARAM_SIZE
	.align		4
.L_21:
        /*006c*/ 	.byte	0x03, 0x19
        /*006e*/ 	.short	0x001c


	//----- nvinfo : EIATTR_PARAM_CBANK
	.align		4
        /*0070*/ 	.byte	0x04, 0x0a
        /*0072*/ 	.short	(.L_23 - .L_22)
	.align		4
.L_22:
        /*0074*/ 	.word	index@(.nv.constant0.triton_poi_fused_add_native_layer_norm_2)
        /*0078*/ 	.short	0x0210
        /*007a*/ 	.short	0x001c


	//----- nvinfo : EIATTR_SW_WAR
	.align		4
.L_23:
        /*007c*/ 	.byte	0x04, 0x36
        /*007e*/ 	.short	(.L_25 - .L_24)
.L_24:
        /*0080*/ 	.word	0x00000008
.L_25:


//--------------------- .nv.callgraph             --------------------------
	.section	.nv.callgraph,"",@"SHT_CUDA_CALLGRAPH"
	.align	4
	.sectionentsize	8
	.align		4
        /*0000*/ 	.word	0x00000000
	.align		4
        /*0004*/ 	.word	0xffffffff
	.align		4
        /*0008*/ 	.word	0x00000000
	.align		4
        /*000c*/ 	.word	0xfffffffe
	.align		4
        /*0010*/ 	.word	0x00000000
	.align		4
        /*0014*/ 	.word	0xfffffffd
	.align		4
        /*0018*/ 	.word	0x00000000
	.align		4
        /*001c*/ 	.word	0xfffffffc


//--------------------- .text.triton_poi_fused_add_native_layer_norm_2 --------------------------
	.section	.text.triton_poi_fused_add_native_layer_norm_2,"ax",@progbits
	.align	128
        .global         triton_poi_fused_add_native_layer_norm_2
        .type           triton_poi_fused_add_native_layer_norm_2,@function
        .size           triton_poi_fused_add_native_layer_norm_2,(.L_x_1 - triton_poi_fused_add_native_layer_norm_2)
        .other          triton_poi_fused_add_native_layer_norm_2,@"STO_CUDA_ENTRY STV_DEFAULT"
triton_poi_fused_add_native_layer_norm_2:
.text.triton_poi_fused_add_native_layer_norm_2:
[----:B------:R-:W0:Y:S02]  /*0000*/  LDC R1, c[0x0][0x28] ;  /* 0x00000a00ff017b82 */ /* 0x000e240000000800 */
[----:B------:R-:W1:Y:S01]  /*0010*/  S2R R0, SR_TID.X ;  /* 0x0000000000007919 */ /* 0x000e620000002100 */
[----:B------:R-:W2:Y:S01]  /*0020*/  LDC.64 R6, c[0x0][0x220] ;  /* 0x00008800ff067b82 */ /* 0x000ea20000000a00 */
[----:B------:R-:W-:Y:S01]  /*0030*/  CS2R R14, SRZ ;  /* 0x00000000000e7805 */ /* 0x000fe2000001ff00 */
[----:B------:R-:W-:Y:S01]  /*0040*/  ULDC.64 UR4, c[0x0][0x208] ;  /* 0x0000820000047ab9 */ /* 0x000fe20000000a00 */
[----:B------:R-:W3:Y:S05]  /*0050*/  S2R R3, SR_CTAID.X ;  /* 0x0000000000037919 */ /* 0x000eea0000002500 */
[----:B------:R-:W4:Y:S01]  /*0060*/  LDC.64 R4, c[0x0][0x210] ;  /* 0x00008400ff047b82 */ /* 0x000f220000000a00 */
[----:B-1----:R-:W-:Y:S01]  /*0070*/  IMAD.SHL.U32 R0, R0, 0x2, RZ ;  /* 0x0000000200007824 */ /* 0x002fe200078e00ff */
[----:B---3--:R-:W-:-:S04]  /*0080*/  SHF.R.S32.HI R12, RZ, 0x19, R3 ;  /* 0x00000019ff0c7819 */ /* 0x008fc80000011403 */
[----:B------:R-:W-:Y:S02]  /*0090*/  LOP3.LUT R0, R0, 0x3e, RZ, 0xc0, !PT ;  /* 0x0000003e00007812 */ /* 0x000fe400078ec0ff */
[----:B------:R-:W-:-:S03]  /*00a0*/  SGXT R12, R12, 0x1 ;  /* 0x000000010c0c781a */ /* 0x000fc60000000200 */
[----:B------:R-:W-:Y:S02]  /*00b0*/  IMAD R9, R3, 0x40, R0 ;  /* 0x0000004003097824 */ /* 0x000fe400078e0200 */
[----:B------:R-:W1:Y:S02]  /*00c0*/  LDC.64 R2, c[0x0][0x218] ;  /* 0x00008600ff027b82 */ /* 0x000e640000000a00 */
[----:B----4-:R-:W-:Y:S01]  /*00d0*/  IMAD.WIDE R4, R9, 0x4, R4 ;  /* 0x0000000409047825 */ /* 0x010fe200078e0204 */
[----:B------:R-:W-:Y:S02]  /*00e0*/  SHF.R.S32.HI R0, RZ, 0x1f, R9 ;  /* 0x0000001fff007819 */ /* 0x000fe40000011409 */
[-C--:B------:R-:W-:Y:S02]  /*00f0*/  LEA.HI R12, R12, R9.reuse, RZ, 0x4 ;  /* 0x000000090c0c7211 */ /* 0x080fe400078f20ff */
[----:B------:R-:W-:Y:S02]  /*0100*/  LEA.HI R0, R0, R9, RZ, 0x2 ;  /* 0x0000000900007211 */ /* 0x000fe400078f10ff */
[----:B------:R-:W-:-:S02]  /*0110*/  SHF.R.S32.HI R12, RZ, 0x4, R12 ;  /* 0x00000004ff0c7819 */ /* 0x000fc4000001140c */
[----:B------:R-:W-:Y:S02]  /*0120*/  SHF.R.S32.HI R8, RZ, 0x2, R0 ;  /* 0x00000002ff087819 */ /* 0x000fe40000011400 */
[----:B------:R-:W-:Y:S02]  /*0130*/  LOP3.LUT R0, R0, 0xfffffffc, RZ, 0xc0, !PT ;  /* 0xfffffffc00007812 */ /* 0x000fe400078ec0ff */
[----:B------:R-:W-:Y:S02]  /*0140*/  LEA.HI R10, R8, R8, RZ, 0x2 ;  /* 0x00000008080a7211 */ /* 0x000fe400078f10ff */
[C---:B------:R-:W-:Y:S01]  /*0150*/  ISETP.GE.AND P0, PT, R9.reuse, 0x40, PT ;  /* 0x000000400900780c */ /* 0x040fe20003f06270 */
[----:B------:R-:W-:Y:S01]  /*0160*/  IMAD.IADD R11, R9, 0x1, -R0 ;  /* 0x00000001090b7824 */ /* 0x000fe200078e0a00 */
[----:B------:R-:W-:-:S03]  /*0170*/  LOP3.LUT R13, R10, 0xffffffc, RZ, 0xc0, !PT ;  /* 0x0ffffffc0a0d7812 */ /* 0x000fc600078ec0ff */
[----:B------:R-:W-:Y:S02]  /*0180*/  IMAD R12, R12, 0x4, R11 ;  /* 0x000000040c0c7824 */ /* 0x000fe400078e020b */
[----:B------:R-:W-:Y:S02]  /*0190*/  IMAD.IADD R13, R8, 0x1, -R13 ;  /* 0x00000001080d7824 */ /* 0x000fe400078e0a0d */
[----:B--2---:R-:W-:Y:S01]  /*01a0*/  IMAD.WIDE R6, R11, 0x4, R6 ;  /* 0x000000040b067825 */ /* 0x004fe200078e0206 */
[----:B------:R-:W-:-:S03]  /*01b0*/  CS2R R10, SRZ ;  /* 0x00000000000a7805 */ /* 0x000fc6000001ff00 */
[----:B------:R-:W-:Y:S01]  /*01c0*/  IMAD R13, R13, 0x10, R12 ;  /* 0x000000100d0d7824 */ /* 0x000fe200078e020c */
[----:B------:R-:W-:Y:S01]  /*01d0*/  CS2R R8, SRZ ;  /* 0x0000000000087805 */ /* 0x000fe2000001ff00 */
[----:B------:R-:W2:Y:S02]  /*01e0*/  @!P0 LDG.E.EL.64 R14, desc[UR4][R6.64] ;  /* 0x00000004060e8981 */ /* 0x000ea4000c2e1b00 */
[----:B-1----:R-:W-:Y:S02]  /*01f0*/  IMAD.WIDE R2, R13, 0x4, R2 ;  /* 0x000000040d027825 */ /* 0x002fe400078e0202 */
[----:B------:R-:W2:Y:S04]  /*0200*/  @!P0 LDG.E.64 R10, desc[UR4][R4.64] ;  /* 0x00000004040a8981 */ /* 0x000ea8000c1e1b00 */
[----:B------:R-:W3:Y:S01]  /*0210*/  @!P0 LDG.E.64 R8, desc[UR4][R2.64] ;  /* 0x0000000402088981 */ /* 0x000ee2000c1e1b00 */
[----:B--2---:R-:W-:Y:S01]  /*0220*/  FADD R13, R14, R10 ;  /* 0x0000000a0e0d7221 */ /* 0x004fe20000000000 */
[----:B------:R-:W-:-:S03]  /*0230*/  FADD R0, R15, R11 ;  /* 0x0000000b0f007221 */ /* 0x000fc60000000000 */
[----:B---3--:R-:W-:Y:S01]  /*0240*/  FADD R8, R13, R8 ;  /* 0x000000080d087221 */ /* 0x008fe20000000000 */
[----:B------:R-:W-:Y:S01]  /*0250*/  FADD R9, R0, R9 ;  /* 0x0000000900097221 */ /* 0x000fe20000000000 */
[----:B------:R-:W-:Y:S06]  /*0260*/  @P0 EXIT ;  /* 0x000000000000094d */ /* 0x000fec0003800000 */
[----:B------:R-:W-:Y:S01]  /*0270*/  STG.E.64 desc[UR4][R4.64], R8 ;  /* 0x0000000804007986 */ /* 0x000fe2000c101b04 */
[----:B------:R-:W-:Y:S05]  /*0280*/  EXIT ;  /* 0x000000000000794d */ /* 0x000fea0003800000 */
.L_x_0:
[----:B------:R-:W-:-:S00]  /*0290*/  BRA `(.L_x_0) ;  /* 0xfffffffc00fc7947 */ /* 0x000fc0000383ffff */
[----:B------:R-:W-:-:S00]  /*02a0*/  NOP ;  /* 0x0000000000007918 */ /* 0x000fc00000000000 */
        /* <DEDUP_REMOVED lines=13> */
.L_x_1:


//--------------------- .nv.constant0.triton_poi_fused_add_native_layer_norm_2 --------------------------
	.section	.nv.constant0.triton_poi_fused_add_native_layer_norm_2,"a",@progbits
	.sectionflags	@""
	.align	4
.nv.constant0.triton_poi_fused_add_native_layer_norm_2:
	.zero		556
